	.headerflags	@"EF_CUDA_TEXMODE_UNIFIED EF_CUDA_64BIT_ADDRESS EF_CUDA_ACCELERATORS EF_CUDA_SM90 EF_CUDA_VIRTUAL_SM(EF_CUDA_SM90)"
	.elftype	@"ET_EXEC"


//--------------------- .nv.info                  --------------------------
	.section	.nv.info,"",@"SHT_CUDA_INFO"
	.align	4


	//----- nvinfo : EIATTR_REGCOUNT
	.align		4
        /*0000*/ 	.byte	0x04, 0x2f
        /*0002*/ 	.short	(.L_3 - .L_2)
	.align		4
.L_2:
        /*0004*/ 	.word	index@(triton_poi_fused__native_batch_norm_legit_no_training_leaky_relu_0)
        /*0008*/ 	.word	0x00000016


	//----- nvinfo : EIATTR_MIN_STACK_SIZE
	.align		4
.L_3:
        /*000c*/ 	.byte	0x04, 0x12
        /*000e*/ 	.short	(.L_5 - .L_4)
	.align		4
.L_4:
        /*0010*/ 	.word	index@(triton_poi_fused__native_batch_norm_legit_no_training_leaky_relu_0)
        /*0014*/ 	.word	0x00000000


	//----- nvinfo : EIATTR_FRAME_SIZE
	.align		4
.L_5:
        /*0018*/ 	.byte	0x04, 0x11
        /*001a*/ 	.short	(.L_7 - .L_6)
	.align		4
.L_6:
        /*001c*/ 	.word	index@(triton_poi_fused__native_batch_norm_legit_no_training_leaky_relu_0)
        /*0020*/ 	.word	0x00000000


	//----- nvinfo : EIATTR_MIN_STACK_SIZE
	.align		4
.L_7:
        /*0024*/ 	.byte	0x04, 0x12
        /*0026*/ 	.short	(.L_9 - .L_8)
	.align		4
.L_8:
        /*0028*/ 	.word	index@(triton_poi_fused__native_batch_norm_legit_no_training_leaky_relu_0)
        /*002c*/ 	.word	0x00000000
.L_9:


//--------------------- .nv.info.triton_poi_fused__native_batch_norm_legit_no_training_leaky_relu_0 --------------------------
	.section	.nv.info.triton_poi_fused__native_batch_norm_legit_no_training_leaky_relu_0,"",@"SHT_CUDA_INFO"
	.sectionflags	@""
	.align	4


	//----- nvinfo : EIATTR_CUDA_API_VERSION
	.align		4
        /*0000*/ 	.byte	0x04, 0x37
        /*0002*/ 	.short	(.L_11 - .L_10)
.L_10:
        /*0004*/ 	.word	0x0000007c


	//----- nvinfo : EIATTR_KPARAM_INFO
	.align		4
.L_11:
        /*0008*/ 	.byte	0x04, 0x17
        /*000a*/ 	.short	(.L_13 - .L_12)
.L_12:
        /*000c*/ 	.word	0x00000000
        /*0010*/ 	.short	0x0006
        /*0012*/ 	.short	0x0030
        /*0014*/ 	.byte	0x00, 0xf0, 0x11, 0x00


	//----- nvinfo : EIATTR_KPARAM_INFO
	.align		4
.L_13:
        /*0018*/ 	.byte	0x04, 0x17
        /*001a*/ 	.short	(.L_15 - .L_14)
.L_14:
        /*001c*/ 	.word	0x00000000
        /*0020*/ 	.short	0x0005
        /*0022*/ 	.short	0x0028
        /*0024*/ 	.byte	0x00, 0xf4, 0x21, 0x00


	//----- nvinfo : EIATTR_KPARAM_INFO
	.align		4
.L_15:
        /*0028*/ 	.byte	0x04, 0x17
        /*002a*/ 	.short	(.L_17 - .L_16)
.L_16:
        /*002c*/ 	.word	0x00000000
        /*0030*/ 	.short	0x0004
        /*0032*/ 	.short	0x0020
        /*0034*/ 	.byte	0x00, 0xf4, 0x21, 0x00


	//----- nvinfo : EIATTR_KPARAM_INFO
	.align		4
.L_17:
        /*0038*/ 	.byte	0x04, 0x17
        /*003a*/ 	.short	(.L_19 - .L_18)
.L_18:
        /*003c*/ 	.word	0x00000000
        /*0040*/ 	.short	0x0003
        /*0042*/ 	.short	0x0018
        /*0044*/ 	.byte	0x00, 0xf4, 0x21, 0x00


	//----- nvinfo : EIATTR_KPARAM_INFO
	.align		4
.L_19:
        /*0048*/ 	.byte	0x04, 0x17
        /*004a*/ 	.short	(.L_21 - .L_20)
.L_20:
        /*004c*/ 	.word	0x00000000
        /*0050*/ 	.short	0x0002
        /*0052*/ 	.short	0x0010
        /*0054*/ 	.byte	0x00, 0xf4, 0x21, 0x00


	//----- nvinfo : EIATTR_KPARAM_INFO
	.align		4
.L_21:
        /*0058*/ 	.byte	0x04, 0x17
        /*005a*/ 	.short	(.L_23 - .L_22)
.L_22:
        /*005c*/ 	.word	0x00000000
        /*0060*/ 	.short	0x0001
        /*0062*/ 	.short	0x0008
        /*0064*/ 	.byte	0x00, 0xf4, 0x21, 0x00


	//----- nvinfo : EIATTR_KPARAM_INFO
	.align		4
.L_23:
        /*0068*/ 	.byte	0x04, 0x17
        /*006a*/ 	.short	(.L_25 - .L_24)
.L_24:
        /*006c*/ 	.word	0x00000000
        /*0070*/ 	.short	0x0000
        /*0072*/ 	.short	0x0000
        /*0074*/ 	.byte	0x00, 0xf4, 0x21, 0x00


	//----- nvinfo : EIATTR_SPARSE_MMA_MASK
	.align		4
.L_25:
        /*0078*/ 	.byte	0x03, 0x50
        /*007a*/ 	.short	0x0000


	//----- nvinfo : EIATTR_MAXREG_COUNT
	.align		4
        /*007c*/ 	.byte	0x03, 0x1b
        /*007e*/ 	.short	0x00ff


	//----- nvinfo : EIATTR_EXIT_INSTR_OFFSETS
	.align		4
        /*0080*/ 	.byte	0x04, 0x1c
        /*0082*/ 	.short	(.L_27 - .L_26)


	//   ....[0]....
.L_26:
        /*0084*/ 	.word	0x00000480


	//   ....[1]....
        /*0088*/ 	.word	0x000004a0


	//----- nvinfo : EIATTR_REQNTID
	.align		4
.L_27:
        /*008c*/ 	.byte	0x04, 0x10
        /*008e*/ 	.short	(.L_29 - .L_28)
.L_28:
        /*0090*/ 	.word	0x00000080
        /*0094*/ 	.word	0x00000001
        /*0098*/ 	.word	0x00000001


	//----- nvinfo : EIATTR_CBANK_PARAM_SIZE
	.align		4
.L_29:
        /*009c*/ 	.byte	0x03, 0x19
        /*009e*/ 	.short	0x0034


	//----- nvinfo : EIATTR_PARAM_CBANK
	.align		4
        /*00a0*/ 	.byte	0x04, 0x0a
        /*00a2*/ 	.short	(.L_31 - .L_30)
	.align		4
.L_30:
        /*00a4*/ 	.word	index@(.nv.constant0.triton_poi_fused__native_batch_norm_legit_no_training_leaky_relu_0)
        /*00a8*/ 	.short	0x0210
        /*00aa*/ 	.short	0x0034


	//----- nvinfo : EIATTR_SW_WAR
	.align		4
.L_31:
        /*00ac*/ 	.byte	0x04, 0x36
        /*00ae*/ 	.short	(.L_33 - .L_32)
.L_32:
        /*00b0*/ 	.word	0x00000008
.L_33:


//--------------------- .nv.callgraph             --------------------------
	.section	.nv.callgraph,"",@"SHT_CUDA_CALLGRAPH"
	.align	4
	.sectionentsize	8
	.align		4
        /*0000*/ 	.word	0x00000000
	.align		4
        /*0004*/ 	.word	0xffffffff
	.align		4
        /*0008*/ 	.word	0x00000000
	.align		4
        /*000c*/ 	.word	0xfffffffe
	.align		4
        /*0010*/ 	.word	0x00000000
	.align		4
        /*0014*/ 	.word	0xfffffffd
	.align		4
        /*0018*/ 	.word	0x00000000
	.align		4
        /*001c*/ 	.word	0xfffffffc


//--------------------- .nv.constant4             --------------------------
	.section	.nv.constant4,"a",@progbits
	.align	8
	.align		8
.nv.constant4:
        /*0000*/ 	.dword	_$_str
	.align		8
        /*0008*/ 	.dword	_$_str_$_2


//--------------------- .text.triton_poi_fused__native_batch_norm_legit_no_training_leaky_relu_0 --------------------------
	.section	.text.triton_poi_fused__native_batch_norm_legit_no_training_leaky_relu_0,"ax",@progbits
	.align	128
        .global         triton_poi_fused__native_batch_norm_legit_no_training_leaky_relu_0
        .type           triton_poi_fused__native_batch_norm_legit_no_training_leaky_relu_0,@function
        .size           triton_poi_fused__native_batch_norm_legit_no_training_leaky_relu_0,(.L_x_1 - triton_poi_fused__native_batch_norm_legit_no_training_leaky_relu_0)
        .other          triton_poi_fused__native_batch_norm_legit_no_training_leaky_relu_0,@"STO_CUDA_ENTRY STV_DEFAULT"
triton_poi_fused__native_batch_norm_legit_no_training_leaky_relu_0:
.text.triton_poi_fused__native_batch_norm_legit_no_training_leaky_relu_0:
[----:B------:R-:W0:Y:S01]  /*0000*/  LDC R1, c[0x0][0x28] ;  /* 0x00000a00ff017b82 */ /* 0x000e220000000800 */
[----:B------:R-:W1:Y:S07]  /*0010*/  S2R R0, SR_TID.X ;  /* 0x0000000000007919 */ /* 0x000e6e0000002100 */
[----:B------:R-:W2:Y:S01]  /*0020*/  LDC.64 R8, c[0x0][0x228] ;  /* 0x00008a00ff087b82 */ /* 0x000ea20000000a00 */
[----:B------:R-:W-:Y:S01]  /*0030*/  ULDC.64 UR4, c[0x0][0x208] ;  /* 0x0000820000047ab9 */ /* 0x000fe20000000a00 */
[----:B------:R-:W3:Y:S06]  /*0040*/  S2R R5, SR_CTAID.X ;  /* 0x0000000000057919 */ /* 0x000eec0000002500 */
[----:B------:R-:W4:Y:S08]  /*0050*/  LDC.64 R12, c[0x0][0x218] ;  /* 0x00008600ff0c7b82 */ /* 0x000f300000000a00 */
[----:B------:R-:W5:Y:S08]  /*0060*/  LDC.64 R14, c[0x0][0x220] ;  /* 0x00008800ff0e7b82 */ /* 0x000f700000000a00 */
[----:B------:R-:W4:Y:S01]  /*0070*/  LDC.64 R16, c[0x0][0x230] ;  /* 0x00008c00ff107b82 */ /* 0x000f220000000a00 */
[----:B-1----:R-:W-:-:S07]  /*0080*/  SHF.L.U32 R0, R0, 0x1, RZ ;  /* 0x0000000100007819 */ /* 0x002fce00000006ff */
[----:B------:R-:W1:Y:S01]  /*0090*/  LDC.64 R18, c[0x0][0x238] ;  /* 0x00008e00ff127b82 */ /* 0x000e620000000a00 */
[----:B---3--:R-:W-:Y:S02]  /*00a0*/  SHF.R.S32.HI R3, RZ, 0x17, R5 ;  /* 0x00000017ff037819 */ /* 0x008fe40000011405 */
[----:B------:R-:W-:Y:S02]  /*00b0*/  LOP3.LUT R0, R0, 0xfe, RZ, 0xc0, !PT ;  /* 0x000000fe00007812 */ /* 0x000fe400078ec0ff */
[----:B------:R-:W-:Y:S02]  /*00c0*/  SGXT R3, R3, 0x1 ;  /* 0x000000010303781a */ /* 0x000fe40000000200 */
[----:B------:R-:W-:Y:S02]  /*00d0*/  LEA R0, R5, R0, 0x8 ;  /* 0x0000000005007211 */ /* 0x000fe400078e40ff */
[----:B------:R-:W-:Y:S02]  /*00e0*/  CS2R R4, SRZ ;  /* 0x0000000000047805 */ /* 0x000fe4000001ff00 */
[----:B------:R-:W-:-:S02]  /*00f0*/  LEA.HI R3, R3, R0, RZ, 0x4 ;  /* 0x0000000003037211 */ /* 0x000fc400078f20ff */
[----:B------:R-:W-:Y:S02]  /*0100*/  ISETP.GE.AND P0, PT, R0, 0x100, PT ;  /* 0x000001000000780c */ /* 0x000fe40003f06270 */
[----:B------:R-:W-:-:S04]  /*0110*/  SHF.R.S32.HI R3, RZ, 0x4, R3 ;  /* 0x00000004ff037819 */ /* 0x000fc80000011403 */
[----:B------:R-:W-:-:S04]  /*0120*/  LEA.HI R2, R3, R3, RZ, 0x2 ;  /* 0x0000000303027211 */ /* 0x000fc800078f10ff */
[----:B------:R-:W-:-:S04]  /*0130*/  LOP3.LUT R2, R2, 0xfffffffc, RZ, 0xc0, !PT ;  /* 0xfffffffc02027812 */ /* 0x000fc800078ec0ff */
[----:B------:R-:W-:-:S05]  /*0140*/  IADD3 R11, R3, -R2, RZ ;  /* 0x80000002030b7210 */ /* 0x000fca0007ffe0ff */
[----:B--2---:R-:W-:-:S05]  /*0150*/  IMAD.WIDE R8, R11, 0x4, R8 ;  /* 0x000000040b087825 */ /* 0x004fca00078e0208 */
[----:B------:R-:W2:Y:S04]  /*0160*/  @!P0 LDG.E.EL R4, desc[UR4][R8.64] ;  /* 0x0000000408048981 */ /* 0x000ea8000c2e1900 */
[----:B------:R3:W2:Y:S01]  /*0170*/  @!P0 LDG.E.EL R5, desc[UR4][R8.64] ;  /* 0x0000000408058981 */ /* 0x0006a2000c2e1900 */
[----:B------:R-:W-:Y:S02]  /*0180*/  CS2R R6, SRZ ;  /* 0x0000000000067805 */ /* 0x000fe4000001ff00 */
[----:B------:R-:W-:Y:S01]  /*0190*/  CS2R R2, SRZ ;  /* 0x0000000000027805 */ /* 0x000fe2000001ff00 */
[----:B----4-:R-:W-:-:S04]  /*01a0*/  IMAD.WIDE R12, R0, 0x4, R12 ;  /* 0x00000004000c7825 */ /* 0x010fc800078e020c */
[C---:B-----5:R-:W-:Y:S01]  /*01b0*/  IMAD.WIDE R14, R11.reuse, 0x4, R14 ;  /* 0x000000040b0e7825 */ /* 0x060fe200078e020e */
[----:B------:R-:W4:Y:S01]  /*01c0*/  @!P0 LDG.E.64 R2, desc[UR4][R12.64] ;  /* 0x000000040c028981 */ /* 0x000f22000c1e1b00 */
[----:B---3--:R-:W-:Y:S02]  /*01d0*/  CS2R R8, SRZ ;  /* 0x0000000000087805 */ /* 0x008fe4000001ff00 */
[C---:B0-----:R-:W-:Y:S01]  /*01e0*/  IMAD.WIDE R16, R11.reuse, 0x4, R16 ;  /* 0x000000040b107825 */ /* 0x041fe200078e0210 */
[----:B------:R-:W4:Y:S03]  /*01f0*/  @!P0 LDG.E.EL R7, desc[UR4][R14.64] ;  /* 0x000000040e078981 */ /* 0x000f26000c2e1900 */
[----:B-1----:R-:W-:Y:S01]  /*0200*/  IMAD.WIDE R18, R11, 0x4, R18 ;  /* 0x000000040b127825 */ /* 0x002fe200078e0212 */
[----:B------:R0:W3:Y:S01]  /*0210*/  @!P0 LDG.E.EL R6, desc[UR4][R14.64] ;  /* 0x000000040e068981 */ /* 0x0000e2000c2e1900 */
[----:B------:R-:W-:-:S03]  /*0220*/  CS2R R10, SRZ ;  /* 0x00000000000a7805 */ /* 0x000fc6000001ff00 */
[----:B------:R-:W5:Y:S04]  /*0230*/  @!P0 LDG.E.EL R9, desc[UR4][R18.64] ;  /* 0x0000000412098981 */ /* 0x000f68000c2e1900 */
[----:B------:R-:W5:Y:S04]  /*0240*/  @!P0 LDG.E.EL R10, desc[UR4][R16.64] ;  /* 0x00000004100a8981 */ /* 0x000f68000c2e1900 */
[----:B------:R-:W3:Y:S04]  /*0250*/  @!P0 LDG.E.EL R11, desc[UR4][R16.64] ;  /* 0x00000004100b8981 */ /* 0x000ee8000c2e1900 */
[----:B------:R-:W3:Y:S01]  /*0260*/  @!P0 LDG.E.EL R8, desc[UR4][R18.64] ;  /* 0x0000000412088981 */ /* 0x000ee2000c2e1900 */
[----:B0-----:R-:W-:Y:S01]  /*0270*/  HFMA2.MMA R14, -RZ, RZ, 1.625, 0 ;  /* 0x3e800000ff0e7435 */ /* 0x001fe200000001ff */
[----:B--2---:R-:W-:Y:S01]  /*0280*/  FADD R4, R4, 9.9999997473787516356e-06 ;  /* 0x3727c5ac04047421 */ /* 0x004fe20000000000 */
[----:B------:R-:W-:-:S03]  /*0290*/  FADD R5, R5, 9.9999997473787516356e-06 ;  /* 0x3727c5ac05057421 */ /* 0x000fc60000000000 */
[----:B------:R-:W0:Y:S08]  /*02a0*/  MUFU.SQRT R12, R4 ;  /* 0x00000004000c7308 */ /* 0x000e300000002000 */
[----:B------:R-:W1:Y:S01]  /*02b0*/  MUFU.SQRT R13, R5 ;  /* 0x00000005000d7308 */ /* 0x000e620000002000 */
[C---:B0-----:R-:W-:Y:S02]  /*02c0*/  FSETP.GT.AND P1, PT, R12.reuse, 8.50705917302346158658e+37, PT ;  /* 0x7e8000000c00780b */ /* 0x041fe40003f24000 */
[----:B------:R-:W-:-:S02]  /*02d0*/  FSETP.GEU.AND P3, PT, R12, 1.175494350822287508e-38, PT ;  /* 0x008000000c00780b */ /* 0x000fc40003f6e000 */
[C---:B-1----:R-:W-:Y:S02]  /*02e0*/  FSETP.GT.AND P2, PT, R13.reuse, 8.50705917302346158658e+37, PT ;  /* 0x7e8000000d00780b */ /* 0x042fe40003f44000 */
[----:B------:R-:W-:-:S07]  /*02f0*/  FSETP.GEU.AND P4, PT, R13, 1.175494350822287508e-38, PT ;  /* 0x008000000d00780b */ /* 0x000fce0003f8e000 */
[----:B------:R-:W-:-:S04]  /*0300*/  @P1 FMUL R12, R12, 0.25 ;  /* 0x3e8000000c0c1820 */ /* 0x000fc80000400000 */
[----:B------:R-:W-:Y:S01]  /*0310*/  @!P3 FMUL R12, R12, 16777216 ;  /* 0x4b8000000c0cb820 */ /* 0x000fe20000400000 */
[----:B------:R-:W-:-:S04]  /*0320*/  @P2 FMUL R13, R13, 0.25 ;  /* 0x3e8000000d0d2820 */ /* 0x000fc80000400000 */
[----:B------:R-:W-:Y:S01]  /*0330*/  @!P4 FMUL R13, R13, 16777216 ;  /* 0x4b8000000d0dc820 */ /* 0x000fe20000400000 */
[----:B------:R-:W0:Y:S01]  /*0340*/  MUFU.RCP R12, R12 ;  /* 0x0000000c000c7308 */ /* 0x000e220000001000 */
[----:B------:R-:W-:-:S07]  /*0350*/  FSEL R5, R14, 1, P1 ;  /* 0x3f8000000e057808 */ /* 0x000fce0000800000 */
[----:B------:R-:W1:Y:S01]  /*0360*/  MUFU.RCP R13, R13 ;  /* 0x0000000d000d7308 */ /* 0x000e620000001000 */
[----:B------:R-:W-:Y:S01]  /*0370*/  FSEL R14, R14, 1, P2 ;  /* 0x3f8000000e0e7808 */ /* 0x000fe20001000000 */
[----:B------:R-:W-:-:S04]  /*0380*/  @!P3 FMUL R5, R5, 16777216 ;  /* 0x4b8000000505b820 */ /* 0x000fc80000400000 */
[----:B------:R-:W-:Y:S01]  /*0390*/  @!P4 FMUL R14, R14, 16777216 ;  /* 0x4b8000000e0ec820 */ /* 0x000fe20000400000 */
[----:B0-----:R-:W-:Y:S01]  /*03a0*/  FMUL R4, R12, R5 ;  /* 0x000000050c047220 */ /* 0x001fe20000400000 */
[----:B----4-:R-:W-:Y:S01]  /*03b0*/  FADD R7, -R7, R2 ;  /* 0x0000000207077221 */ /* 0x010fe20000000100 */
[----:B---3--:R-:W-:Y:S02]  /*03c0*/  FADD R6, -R6, R3 ;  /* 0x0000000306067221 */ /* 0x008fe40000000100 */
[----:B------:R-:W0:Y:S01]  /*03d0*/  LDC.64 R2, c[0x0][0x210] ;  /* 0x00008400ff027b82 */ /* 0x000e220000000a00 */
[----:B-1----:R-:W-:Y:S01]  /*03e0*/  FMUL R5, R13, R14 ;  /* 0x0000000e0d057220 */ /* 0x002fe20000400000 */
[----:B------:R-:W-:-:S03]  /*03f0*/  FMUL R4, R7, R4 ;  /* 0x0000000407047220 */ /* 0x000fc60000400000 */
[----:B------:R-:W-:Y:S01]  /*0400*/  FMUL R5, R6, R5 ;  /* 0x0000000506057220 */ /* 0x000fe20000400000 */
[----:B-----5:R-:W-:-:S03]  /*0410*/  FFMA R4, R4, R10, R9 ;  /* 0x0000000a04047223 */ /* 0x020fc60000000009 */
[----:B------:R-:W-:Y:S02]  /*0420*/  FFMA R5, R5, R11, R8 ;  /* 0x0000000b05057223 */ /* 0x000fe40000000008 */
[----:B------:R-:W-:-:S03]  /*0430*/  FSETP.GT.AND P1, PT, R4, RZ, PT ;  /* 0x000000ff0400720b */ /* 0x000fc60003f24000 */
[----:B------:R-:W-:Y:S01]  /*0440*/  FSETP.GT.AND P2, PT, R5, RZ, PT ;  /* 0x000000ff0500720b */ /* 0x000fe20003f44000 */
[----:B0-----:R-:W-:-:S09]  /*0450*/  IMAD.WIDE R2, R0, 0x4, R2 ;  /* 0x0000000400027825 */ /* 0x001fd200078e0202 */
[----:B------:R-:W-:-:S03]  /*0460*/  @!P1 FMUL R4, R4, 0.10000000149011611938 ;  /* 0x3dcccccd04049820 */ /* 0x000fc60000400000 */
[----:B------:R-:W-:Y:S01]  /*0470*/  @!P2 FMUL R5, R5, 0.10000000149011611938 ;  /* 0x3dcccccd0505a820 */ /* 0x000fe20000400000 */
[----:B------:R-:W-:Y:S06]  /*0480*/  @P0 EXIT ;  /* 0x000000000000094d */ /* 0x000fec0003800000 */
[----:B------:R-:W-:Y:S01]  /*0490*/  STG.E.64 desc[UR4][R2.64], R4 ;  /* 0x0000000402007986 */ /* 0x000fe2000c101b04 */
[----:B------:R-:W-:Y:S05]  /*04a0*/  EXIT ;  /* 0x000000000000794d */ /* 0x000fea0003800000 */
.L_x_0:
[----:B------:R-:W-:-:S00]  /*04b0*/  BRA `(.L_x_0) ;  /* 0xfffffffc00fc7947 */ /* 0x000fc0000383ffff */
[----:B------:R-:W-:-:S00]  /*04c0*/  NOP ;  /* 0x0000000000007918 */ /* 0x000fc00000000000 */
        /* <DEDUP_REMOVED lines=11> */
.L_x_1:


//--------------------- .nv.global.init           --------------------------
	.section	.nv.global.init,"aw",@progbits
.nv.global.init:
	.type		_$_str,@object
	.size		_$_str,(_$_str_$_2 - _$_str)
_$_str:
        /*0000*/ 	.byte	0x5f, 0x5f, 0x43, 0x55, 0x44, 0x41, 0x5f, 0x46, 0x54, 0x5a, 0x00
	.type		_$_str_$_2,@object
	.size		_$_str_$_2,(.L_1 - _$_str_$_2)
_$_str_$_2:
        /*000b*/ 	.byte	0x5f, 0x5f, 0x43, 0x55, 0x44, 0x41, 0x5f, 0x50, 0x52, 0x45, 0x43, 0x5f, 0x53, 0x51, 0x52, 0x54
        /*001b*/ 	.byte	0x00
.L_1:


//--------------------- .nv.constant0.triton_poi_fused__native_batch_norm_legit_no_training_leaky_relu_0 --------------------------
	.section	.nv.constant0.triton_poi_fused__native_batch_norm_legit_no_training_leaky_relu_0,"a",@progbits
	.sectionflags	@""
	.align	4
.nv.constant0.triton_poi_fused__native_batch_norm_legit_no_training_leaky_relu_0:
	.zero		580
